//
// Generated by NVIDIA NVVM Compiler
//
// Compiler Build ID: CL-36424714
// Cuda compilation tools, release 13.0, V13.0.88
// Based on NVVM 20.0.0
//

.version 9.0
.target sm_100
.address_size 64

	// .globl	_Z6MatAddPfS_S_ii

.visible .entry _Z6MatAddPfS_S_ii(
	.param .u64 .ptr .align 1 _Z6MatAddPfS_S_ii_param_0,
	.param .u64 .ptr .align 1 _Z6MatAddPfS_S_ii_param_1,
	.param .u64 .ptr .align 1 _Z6MatAddPfS_S_ii_param_2,
	.param .u32 _Z6MatAddPfS_S_ii_param_3,
	.param .u32 _Z6MatAddPfS_S_ii_param_4
)
{
	.reg .pred 	%p<12>;
	.reg .b32 	%r<38>;
	.reg .b32 	%f<88>;
	.reg .b64 	%rd<26>;

	ld.param.u64 	%rd7, [_Z6MatAddPfS_S_ii_param_0];
	ld.param.u64 	%rd8, [_Z6MatAddPfS_S_ii_param_1];
	ld.param.u64 	%rd9, [_Z6MatAddPfS_S_ii_param_2];
	ld.param.u32 	%r24, [_Z6MatAddPfS_S_ii_param_3];
	ld.param.u32 	%r23, [_Z6MatAddPfS_S_ii_param_4];
	cvta.to.global.u64 	%rd1, %rd9;
	cvta.to.global.u64 	%rd2, %rd8;
	cvta.to.global.u64 	%rd3, %rd7;
	mov.u32 	%r25, %ctaid.x;
	mov.u32 	%r26, %ntid.x;
	mov.u32 	%r27, %tid.x;
	mad.lo.s32 	%r1, %r25, %r26, %r27;
	setp.ge.s32 	%p1, %r1, %r24;
	setp.lt.s32 	%p2, %r23, 1;
	or.pred  	%p3, %p1, %p2;
	@%p3 bra 	$L__BB0_13;
	mul.lo.s32 	%r2, %r23, %r1;
	and.b32  	%r3, %r23, 15;
	setp.lt.u32 	%p4, %r23, 16;
	mov.b32 	%r34, 0;
	@%p4 bra 	$L__BB0_4;
	and.b32  	%r34, %r23, 2147483632;
	neg.s32 	%r32, %r34;
	add.s64 	%rd4, %rd3, 32;
	add.s64 	%rd5, %rd2, 32;
	add.s64 	%rd6, %rd1, 32;
	mov.u32 	%r31, %r2;
$L__BB0_3:
	.pragma "nounroll";
	mul.wide.s32 	%rd10, %r31, 4;
	add.s64 	%rd11, %rd4, %rd10;
	add.s64 	%rd12, %rd5, %rd10;
	add.s64 	%rd13, %rd6, %rd10;
	ld.global.f32 	%f1, [%rd11+-32];
	ld.global.f32 	%f2, [%rd12+-32];
	add.f32 	%f3, %f1, %f2;
	st.global.f32 	[%rd13+-32], %f3;
	ld.global.f32 	%f4, [%rd11+-28];
	ld.global.f32 	%f5, [%rd12+-28];
	add.f32 	%f6, %f4, %f5;
	st.global.f32 	[%rd13+-28], %f6;
	ld.global.f32 	%f7, [%rd11+-24];
	ld.global.f32 	%f8, [%rd12+-24];
	add.f32 	%f9, %f7, %f8;
	st.global.f32 	[%rd13+-24], %f9;
	ld.global.f32 	%f10, [%rd11+-20];
	ld.global.f32 	%f11, [%rd12+-20];
	add.f32 	%f12, %f10, %f11;
	st.global.f32 	[%rd13+-20], %f12;
	ld.global.f32 	%f13, [%rd11+-16];
	ld.global.f32 	%f14, [%rd12+-16];
	add.f32 	%f15, %f13, %f14;
	st.global.f32 	[%rd13+-16], %f15;
	ld.global.f32 	%f16, [%rd11+-12];
	ld.global.f32 	%f17, [%rd12+-12];
	add.f32 	%f18, %f16, %f17;
	st.global.f32 	[%rd13+-12], %f18;
	ld.global.f32 	%f19, [%rd11+-8];
	ld.global.f32 	%f20, [%rd12+-8];
	add.f32 	%f21, %f19, %f20;
	st.global.f32 	[%rd13+-8], %f21;
	ld.global.f32 	%f22, [%rd11+-4];
	ld.global.f32 	%f23, [%rd12+-4];
	add.f32 	%f24, %f22, %f23;
	st.global.f32 	[%rd13+-4], %f24;
	ld.global.f32 	%f25, [%rd11];
	ld.global.f32 	%f26, [%rd12];
	add.f32 	%f27, %f25, %f26;
	st.global.f32 	[%rd13], %f27;
	ld.global.f32 	%f28, [%rd11+4];
	ld.global.f32 	%f29, [%rd12+4];
	add.f32 	%f30, %f28, %f29;
	st.global.f32 	[%rd13+4], %f30;
	ld.global.f32 	%f31, [%rd11+8];
	ld.global.f32 	%f32, [%rd12+8];
	add.f32 	%f33, %f31, %f32;
	st.global.f32 	[%rd13+8], %f33;
	ld.global.f32 	%f34, [%rd11+12];
	ld.global.f32 	%f35, [%rd12+12];
	add.f32 	%f36, %f34, %f35;
	st.global.f32 	[%rd13+12], %f36;
	ld.global.f32 	%f37, [%rd11+16];
	ld.global.f32 	%f38, [%rd12+16];
	add.f32 	%f39, %f37, %f38;
	st.global.f32 	[%rd13+16], %f39;
	ld.global.f32 	%f40, [%rd11+20];
	ld.global.f32 	%f41, [%rd12+20];
	add.f32 	%f42, %f40, %f41;
	st.global.f32 	[%rd13+20], %f42;
	ld.global.f32 	%f43, [%rd11+24];
	ld.global.f32 	%f44, [%rd12+24];
	add.f32 	%f45, %f43, %f44;
	st.global.f32 	[%rd13+24], %f45;
	ld.global.f32 	%f46, [%rd11+28];
	ld.global.f32 	%f47, [%rd12+28];
	add.f32 	%f48, %f46, %f47;
	st.global.f32 	[%rd13+28], %f48;
	add.s32 	%r32, %r32, 16;
	add.s32 	%r31, %r31, 16;
	setp.ne.s32 	%p5, %r32, 0;
	@%p5 bra 	$L__BB0_3;
$L__BB0_4:
	setp.eq.s32 	%p6, %r3, 0;
	@%p6 bra 	$L__BB0_13;
	and.b32  	%r11, %r23, 7;
	setp.lt.u32 	%p7, %r3, 8;
	@%p7 bra 	$L__BB0_7;
	add.s32 	%r29, %r34, %r2;
	mul.wide.s32 	%rd14, %r29, 4;
	add.s64 	%rd15, %rd3, %rd14;
	ld.global.f32 	%f49, [%rd15];
	add.s64 	%rd16, %rd2, %rd14;
	ld.global.f32 	%f50, [%rd16];
	add.f32 	%f51, %f49, %f50;
	add.s64 	%rd17, %rd1, %rd14;
	st.global.f32 	[%rd17], %f51;
	ld.global.f32 	%f52, [%rd15+4];
	ld.global.f32 	%f53, [%rd16+4];
	add.f32 	%f54, %f52, %f53;
	st.global.f32 	[%rd17+4], %f54;
	ld.global.f32 	%f55, [%rd15+8];
	ld.global.f32 	%f56, [%rd16+8];
	add.f32 	%f57, %f55, %f56;
	st.global.f32 	[%rd17+8], %f57;
	ld.global.f32 	%f58, [%rd15+12];
	ld.global.f32 	%f59, [%rd16+12];
	add.f32 	%f60, %f58, %f59;
	st.global.f32 	[%rd17+12], %f60;
	ld.global.f32 	%f61, [%rd15+16];
	ld.global.f32 	%f62, [%rd16+16];
	add.f32 	%f63, %f61, %f62;
	st.global.f32 	[%rd17+16], %f63;
	ld.global.f32 	%f64, [%rd15+20];
	ld.global.f32 	%f65, [%rd16+20];
	add.f32 	%f66, %f64, %f65;
	st.global.f32 	[%rd17+20], %f66;
	ld.global.f32 	%f67, [%rd15+24];
	ld.global.f32 	%f68, [%rd16+24];
	add.f32 	%f69, %f67, %f68;
	st.global.f32 	[%rd17+24], %f69;
	ld.global.f32 	%f70, [%rd15+28];
	ld.global.f32 	%f71, [%rd16+28];
	add.f32 	%f72, %f70, %f71;
	st.global.f32 	[%rd17+28], %f72;
	add.s32 	%r34, %r34, 8;
$L__BB0_7:
	setp.eq.s32 	%p8, %r11, 0;
	@%p8 bra 	$L__BB0_13;
	and.b32  	%r14, %r23, 3;
	setp.lt.u32 	%p9, %r11, 4;
	@%p9 bra 	$L__BB0_10;
	add.s32 	%r30, %r34, %r2;
	mul.wide.s32 	%rd18, %r30, 4;
	add.s64 	%rd19, %rd3, %rd18;
	ld.global.f32 	%f73, [%rd19];
	add.s64 	%rd20, %rd2, %rd18;
	ld.global.f32 	%f74, [%rd20];
	add.f32 	%f75, %f73, %f74;
	add.s64 	%rd21, %rd1, %rd18;
	st.global.f32 	[%rd21], %f75;
	ld.global.f32 	%f76, [%rd19+4];
	ld.global.f32 	%f77, [%rd20+4];
	add.f32 	%f78, %f76, %f77;
	st.global.f32 	[%rd21+4], %f78;
	ld.global.f32 	%f79, [%rd19+8];
	ld.global.f32 	%f80, [%rd20+8];
	add.f32 	%f81, %f79, %f80;
	st.global.f32 	[%rd21+8], %f81;
	ld.global.f32 	%f82, [%rd19+12];
	ld.global.f32 	%f83, [%rd20+12];
	add.f32 	%f84, %f82, %f83;
	st.global.f32 	[%rd21+12], %f84;
	add.s32 	%r34, %r34, 4;
$L__BB0_10:
	setp.eq.s32 	%p10, %r14, 0;
	@%p10 bra 	$L__BB0_13;
	add.s32 	%r37, %r34, %r2;
	neg.s32 	%r36, %r14;
$L__BB0_12:
	.pragma "nounroll";
	mul.wide.s32 	%rd22, %r37, 4;
	add.s64 	%rd23, %rd1, %rd22;
	add.s64 	%rd24, %rd2, %rd22;
	add.s64 	%rd25, %rd3, %rd22;
	ld.global.f32 	%f85, [%rd25];
	ld.global.f32 	%f86, [%rd24];
	add.f32 	%f87, %f85, %f86;
	st.global.f32 	[%rd23], %f87;
	add.s32 	%r37, %r37, 1;
	add.s32 	%r36, %r36, 1;
	setp.ne.s32 	%p11, %r36, 0;
	@%p11 bra 	$L__BB0_12;
$L__BB0_13:
	ret;

}


// ===== COMPILED SASS (sm_100) =====

	.target	sm_100

	.elftype	@"ET_EXEC"


//--------------------- .note.nv.tkinfo           --------------------------
	.section	.note.nv.tkinfo,"",@"SHT_NOTE"
	.sectionflags	@"SHF_NOTE_NV_TKINFO"
	.tkinfo
        /*0018*/ 	.word	0x00000002
        /*0030*/ 	.string	""
        /*0030*/ 	.string	"ptxas"
        /*0030*/ 	.string	"Cuda compilation tools, release 13.0, V13.0.88"
        /*0030*/ 	.string	"Build cuda_13.0.r13.0/compiler.36424714_0"
        /*0030*/ 	.string	"-arch sm_100 -m 64 "



//--------------------- .note.nv.cuinfo           --------------------------
	.section	.note.nv.cuinfo,"",@"SHT_NOTE"
	.sectionflags	@"SHF_NOTE_NV_CUINFO"
        /*0018*/ 	.short	0x0002
        /*001a*/ 	.short	0x0064
        /*001c*/ 	.short	0x0082
	.zero		2


//--------------------- .nv.info                  --------------------------
	.section	.nv.info,"",@"SHT_CUDA_INFO"
	.align	4


	//----- nvinfo : EIATTR_REGCOUNT
	.align		4
        /*0000*/ 	.byte	0x04, 0x2f
        /*0002*/ 	.short	(.L_1 - .L_0)
	.align		4
.L_0:
        /*0004*/ 	.word	index@(_Z6MatAddPfS_S_ii)
        /*0008*/ 	.word	0x00000016


	//----- nvinfo : EIATTR_FRAME_SIZE
	.align		4
.L_1:
        /*000c*/ 	.byte	0x04, 0x11
        /*000e*/ 	.short	(.L_3 - .L_2)
	.align		4
.L_2:
        /*0010*/ 	.word	index@(_Z6MatAddPfS_S_ii)
        /*0014*/ 	.word	0x00000000


	//----- nvinfo : EIATTR_MIN_STACK_SIZE
	.align		4
.L_3:
        /*0018*/ 	.byte	0x04, 0x12
        /*001a*/ 	.short	(.L_5 - .L_4)
	.align		4
.L_4:
        /*001c*/ 	.word	index@(_Z6MatAddPfS_S_ii)
        /*0020*/ 	.word	0x00000000
.L_5:


//--------------------- .nv.compat                --------------------------
	.section	.nv.compat,"",@"SHT_CUDA_COMPAT_INFO"
	.align	4
        /*0000*/ 	.byte	0x02, 0x09, 0x00, 0x00, 0x02, 0x02, 0x01, 0x00, 0x02, 0x05, 0x05, 0x00, 0x03, 0x07, 0x01, 0x01
        /*0010*/ 	.byte	0x02, 0x03, 0x00, 0x00, 0x02, 0x06, 0x01, 0x00, 0x04, 0x0b, 0x08, 0x00, 0x09, 0x00, 0x00, 0x00
        /*0020*/ 	.byte	0x00, 0x00, 0x00, 0x00


//--------------------- .nv.info._Z6MatAddPfS_S_ii --------------------------
	.section	.nv.info._Z6MatAddPfS_S_ii,"",@"SHT_CUDA_INFO"
	.sectionflags	@""
	.align	4


	//----- nvinfo : EIATTR_CUDA_API_VERSION
	.align		4
        /*0000*/ 	.byte	0x04, 0x37
        /*0002*/ 	.short	(.L_7 - .L_6)
.L_6:
        /*0004*/ 	.word	0x00000082


	//----- nvinfo : EIATTR_KPARAM_INFO
	.align		4
.L_7:
        /*0008*/ 	.byte	0x04, 0x17
        /*000a*/ 	.short	(.L_9 - .L_8)
.L_8:
        /*000c*/ 	.word	0x00000000
        /*0010*/ 	.short	0x0004
        /*0012*/ 	.short	0x001c
        /*0014*/ 	.byte	0x00, 0xf0, 0x11, 0x00


	//----- nvinfo : EIATTR_KPARAM_INFO
	.align		4
.L_9:
        /*0018*/ 	.byte	0x04, 0x17
        /*001a*/ 	.short	(.L_11 - .L_10)
.L_10:
        /*001c*/ 	.word	0x00000000
        /*0020*/ 	.short	0x0003
        /*0022*/ 	.short	0x0018
        /*0024*/ 	.byte	0x00, 0xf0, 0x11, 0x00


	//----- nvinfo : EIATTR_KPARAM_INFO
	.align		4
.L_11:
        /*0028*/ 	.byte	0x04, 0x17
        /*002a*/ 	.short	(.L_13 - .L_12)
.L_12:
        /*002c*/ 	.word	0x00000000
        /*0030*/ 	.short	0x0002
        /*0032*/ 	.short	0x0010
        /*0034*/ 	.byte	0x00, 0xf5, 0x21, 0x00


	//----- nvinfo : EIATTR_KPARAM_INFO
	.align		4
.L_13:
        /*0038*/ 	.byte	0x04, 0x17
        /*003a*/ 	.short	(.L_15 - .L_14)
.L_14:
        /*003c*/ 	.word	0x00000000
        /*0040*/ 	.short	0x0001
        /*0042*/ 	.short	0x0008
        /*0044*/ 	.byte	0x00, 0xf5, 0x21, 0x00


	//----- nvinfo : EIATTR_KPARAM_INFO
	.align		4
.L_15:
        /*0048*/ 	.byte	0x04, 0x17
        /*004a*/ 	.short	(.L_17 - .L_16)
.L_16:
        /*004c*/ 	.word	0x00000000
        /*0050*/ 	.short	0x0000
        /*0052*/ 	.short	0x0000
        /*0054*/ 	.byte	0x00, 0xf5, 0x21, 0x00


	//----- nvinfo : EIATTR_SPARSE_MMA_MASK
	.align		4
.L_17:
        /*0058*/ 	.byte	0x03, 0x50
        /*005a*/ 	.short	0x0000


	//----- nvinfo : EIATTR_MAXREG_COUNT
	.align		4
        /*005c*/ 	.byte	0x03, 0x1b
        /*005e*/ 	.short	0x00ff


	//----- nvinfo : EIATTR_MERCURY_ISA_VERSION
	.align		4
        /*0060*/ 	.byte	0x03, 0x5f
        /*0062*/ 	.short	0x0101


	//----- nvinfo : EIATTR_VRC_CTA_INIT_COUNT
	.align		4
        /*0064*/ 	.byte	0x02, 0x4a
	.zero		1
	.zero		1


	//----- nvinfo : EIATTR_EXIT_INSTR_OFFSETS
	.align		4
        /*0068*/ 	.byte	0x04, 0x1c
        /*006a*/ 	.short	(.L_19 - .L_18)


	//   ....[0]....
.L_18:
        /*006c*/ 	.word	0x00000080


	//   ....[1]....
        /*0070*/ 	.word	0x00000680


	//   ....[2]....
        /*0074*/ 	.word	0x00000950


	//   ....[3]....
        /*0078*/ 	.word	0x00000b20


	//   ....[4]....
        /*007c*/ 	.word	0x00000c30


	//----- nvinfo : EIATTR_CBANK_PARAM_SIZE
	.align		4
.L_19:
        /*0080*/ 	.byte	0x03, 0x19
        /*0082*/ 	.short	0x0020


	//----- nvinfo : EIATTR_PARAM_CBANK
	.align		4
        /*0084*/ 	.byte	0x04, 0x0a
        /*0086*/ 	.short	(.L_21 - .L_20)
	.align		4
.L_20:
        /*0088*/ 	.word	index@(.nv.constant0._Z6MatAddPfS_S_ii)
        /*008c*/ 	.short	0x0380
        /*008e*/ 	.short	0x0020


	//----- nvinfo : EIATTR_SW_WAR
	.align		4
.L_21:
        /*0090*/ 	.byte	0x04, 0x36
        /*0092*/ 	.short	(.L_23 - .L_22)
.L_22:
        /*0094*/ 	.word	0x00000008
.L_23:


//--------------------- .nv.callgraph             --------------------------
	.section	.nv.callgraph,"",@"SHT_CUDA_CALLGRAPH"
	.align	4
	.sectionentsize	8
	.align		4
        /*0000*/ 	.word	0x00000000
	.align		4
        /*0004*/ 	.word	0xffffffff
	.align		4
        /*0008*/ 	.word	0x00000000
	.align		4
        /*000c*/ 	.word	0xfffffffe
	.align		4
        /*0010*/ 	.word	0x00000000
	.align		4
        /*0014*/ 	.word	0xfffffffd
	.align		4
        /*0018*/ 	.word	0x00000000
	.align		4
        /*001c*/ 	.word	0xfffffffc


//--------------------- .text._Z6MatAddPfS_S_ii   --------------------------
	.section	.text._Z6MatAddPfS_S_ii,"ax",@progbits
	.align	128
        .global         _Z6MatAddPfS_S_ii
        .type           _Z6MatAddPfS_S_ii,@function
        .size           _Z6MatAddPfS_S_ii,(.L_x_6 - _Z6MatAddPfS_S_ii)
        .other          _Z6MatAddPfS_S_ii,@"STO_CUDA_ENTRY STV_DEFAULT"
_Z6MatAddPfS_S_ii:
.text._Z6MatAddPfS_S_ii:
[----:B------:R-:W-:Y:S01]  /*0000*/  LDC R1, c[0x0][0x37c] ;  /* 0x0000df00ff017b82 */ /* 0x000fe20000000800 */
[----:B------:R-:W0:Y:S07]  /*0010*/  S2R R3, SR_TID.X ;  /* 0x0000000000037919 */ /* 0x000e2e0000002100 */
[----:B------:R-:W0:Y:S08]  /*0020*/  S2UR UR4, SR_CTAID.X ;  /* 0x00000000000479c3 */ /* 0x000e300000002500 */
[----:B------:R-:W0:Y:S08]  /*0030*/  LDC R0, c[0x0][0x360] ;  /* 0x0000d800ff007b82 */ /* 0x000e300000000800 */
[----:B------:R-:W1:Y:S01]  /*0040*/  LDC.64 R4, c[0x0][0x398] ;  /* 0x0000e600ff047b82 */ /* 0x000e620000000a00 */
[----:B0-----:R-:W-:Y:S01]  /*0050*/  IMAD R0, R0, UR4, R3 ;  /* 0x0000000400007c24 */ /* 0x001fe2000f8e0203 */
[----:B-1----:R-:W-:-:S04]  /*0060*/  ISETP.GE.AND P0, PT, R5, 0x1, PT ;  /* 0x000000010500780c */ /* 0x002fc80003f06270 */
[----:B------:R-:W-:-:S13]  /*0070*/  ISETP.GE.OR P0, PT, R0, R4, !P0 ;  /* 0x000000040000720c */ /* 0x000fda0004706670 */
[----:B------:R-:W-:Y:S05]  /*0080*/  @P0 EXIT ;  /* 0x000000000000094d */ /* 0x000fea0003800000 */
[C---:B------:R-:W-:Y:S01]  /*0090*/  ISETP.GE.U32.AND P1, PT, R5.reuse, 0x10, PT ;  /* 0x000000100500780c */ /* 0x040fe20003f26070 */
[----:B------:R-:W0:Y:S01]  /*00a0*/  LDCU.64 UR12, c[0x0][0x358] ;  /* 0x00006b00ff0c77ac */ /* 0x000e220008000a00 */
[----:B------:R-:W-:Y:S01]  /*00b0*/  LOP3.LUT R14, R5, 0xf, RZ, 0xc0, !PT ;  /* 0x0000000f050e7812 */ /* 0x000fe200078ec0ff */
[----:B------:R-:W-:Y:S02]  /*00c0*/  HFMA2 R3, -RZ, RZ, 0, 0 ;  /* 0x00000000ff037431 */ /* 0x000fe400000001ff */
[----:B------:R-:W-:Y:S01]  /*00d0*/  IMAD R0, R0, R5, RZ ;  /* 0x0000000500007224 */ /* 0x000fe200078e02ff */
[----:B------:R-:W-:-:S07]  /*00e0*/  ISETP.NE.AND P0, PT, R14, RZ, PT ;  /* 0x000000ff0e00720c */ /* 0x000fce0003f05270 */
[----:B------:R-:W-:Y:S06]  /*00f0*/  @!P1 BRA `(.L_x_0) ;  /* 0x0000000400609947 */ /* 0x000fec0003800000 */
[----:B------:R-:W1:Y:S01]  /*0100*/  LDCU.128 UR4, c[0x0][0x380] ;  /* 0x00007000ff0477ac */ /* 0x000e620008000c00 */
[----:B------:R-:W-:Y:S02]  /*0110*/  LOP3.LUT R3, R5, 0x7ffffff0, RZ, 0xc0, !PT ;  /* 0x7ffffff005037812 */ /* 0x000fe400078ec0ff */
[----:B------:R-:W-:Y:S01]  /*0120*/  MOV R2, R0 ;  /* 0x0000000000027202 */ /* 0x000fe20000000f00 */
[----:B------:R-:W2:Y:S01]  /*0130*/  LDCU.64 UR10, c[0x0][0x390] ;  /* 0x00007200ff0a77ac */ /* 0x000ea20008000a00 */
[----:B------:R-:W-:Y:S01]  /*0140*/  IADD3 R4, PT, PT, -R3, RZ, RZ ;  /* 0x000000ff03047210 */ /* 0x000fe20007ffe1ff */
[----:B-1----:R-:W-:Y:S02]  /*0150*/  UIADD3 UR8, UP0, UPT, UR4, 0x20, URZ ;  /* 0x0000002004087890 */ /* 0x002fe4000ff1e0ff */
[----:B------:R-:W-:Y:S02]  /*0160*/  UIADD3 UR6, UP1, UPT, UR6, 0x20, URZ ;  /* 0x0000002006067890 */ /* 0x000fe4000ff3e0ff */
[----:B--2---:R-:W-:-:S02]  /*0170*/  UIADD3 UR4, UP2, UPT, UR10, 0x20, URZ ;  /* 0x000000200a047890 */ /* 0x004fc4000ff5e0ff */
[----:B------:R-:W-:Y:S02]  /*0180*/  UIADD3.X UR9, UPT, UPT, URZ, UR5, URZ, UP0, !UPT ;  /* 0x00000005ff097290 */ /* 0x000fe400087fe4ff */
[----:B------:R-:W-:Y:S02]  /*0190*/  UIADD3.X UR7, UPT, UPT, URZ, UR7, URZ, UP1, !UPT ;  /* 0x00000007ff077290 */ /* 0x000fe40008ffe4ff */
[----:B------:R-:W-:-:S12]  /*01a0*/  UIADD3.X UR5, UPT, UPT, URZ, UR11, URZ, UP2, !UPT ;  /* 0x0000000bff057290 */ /* 0x000fd800097fe4ff */
.L_x_1:
[----:B------:R-:W-:Y:S02]  /*01b0*/  MOV R6, UR8 ;  /* 0x0000000800067c02 */ /* 0x000fe40008000f00 */
[----:B------:R-:W-:Y:S02]  /*01c0*/  MOV R7, UR9 ;  /* 0x0000000900077c02 */ /* 0x000fe40008000f00 */
[----:B------:R-:W-:Y:S02]  /*01d0*/  MOV R8, UR6 ;  /* 0x0000000600087c02 */ /* 0x000fe40008000f00 */
[----:B------:R-:W-:Y:S01]  /*01e0*/  MOV R9, UR7 ;  /* 0x0000000700097c02 */ /* 0x000fe20008000f00 */
[----:B------:R-:W-:-:S04]  /*01f0*/  IMAD.WIDE R6, R2, 0x4, R6 ;  /* 0x0000000402067825 */ /* 0x000fc800078e0206 */
[----:B------:R-:W-:Y:S01]  /*0200*/  IMAD.WIDE R8, R2, 0x4, R8 ;  /* 0x0000000402087825 */ /* 0x000fe200078e0208 */
[----:B0-----:R-:W2:Y:S04]  /*0210*/  LDG.E R12, desc[UR12][R6.64+-0x20] ;  /* 0xffffe00c060c7981 */ /* 0x001ea8000c1e1900 */
[----:B----4-:R-:W2:Y:S01]  /*0220*/  LDG.E R13, desc[UR12][R8.64+-0x20] ;  /* 0xffffe00c080d7981 */ /* 0x010ea2000c1e1900 */
[----:B------:R-:W-:Y:S02]  /*0230*/  MOV R10, UR4 ;  /* 0x00000004000a7c02 */ /* 0x000fe40008000f00 */
[----:B------:R-:W-:-:S03]  /*0240*/  MOV R11, UR5 ;  /* 0x00000005000b7c02 */ /* 0x000fc60008000f00 */
[----:B------:R-:W-:-:S04]  /*0250*/  IMAD.WIDE R10, R2, 0x4, R10 ;  /* 0x00000004020a7825 */ /* 0x000fc800078e020a */
[----:B--2---:R-:W-:-:S05]  /*0260*/  FADD R13, R12, R13 ;  /* 0x0000000d0c0d7221 */ /* 0x004fca0000000000 */
[----:B------:R0:W-:Y:S04]  /*0270*/  STG.E desc[UR12][R10.64+-0x20], R13 ;  /* 0xffffe00d0a007986 */ /* 0x0001e8000c10190c */
[----:B------:R-:W2:Y:S04]  /*0280*/  LDG.E R12, desc[UR12][R6.64+-0x1c] ;  /* 0xffffe40c060c7981 */ /* 0x000ea8000c1e1900 */
[----:B------:R-:W2:Y:S02]  /*0290*/  LDG.E R15, desc[UR12][R8.64+-0x1c] ;  /* 0xffffe40c080f7981 */ /* 0x000ea4000c1e1900 */
[----:B--2---:R-:W-:-:S05]  /*02a0*/  FADD R15, R12, R15 ;  /* 0x0000000f0c0f7221 */ /* 0x004fca0000000000 */
[----:B------:R1:W-:Y:S04]  /*02b0*/  STG.E desc[UR12][R10.64+-0x1c], R15 ;  /* 0xffffe40f0a007986 */ /* 0x0003e8000c10190c */
[----:B------:R-:W2:Y:S04]  /*02c0*/  LDG.E R12, desc[UR12][R6.64+-0x18] ;  /* 0xffffe80c060c7981 */ /* 0x000ea8000c1e1900 */
[----:B------:R-:W2:Y:S02]  /*02d0*/  LDG.E R17, desc[UR12][R8.64+-0x18] ;  /* 0xffffe80c08117981 */ /* 0x000ea4000c1e1900 */
[----:B--2---:R-:W-:-:S05]  /*02e0*/  FADD R17, R12, R17 ;  /* 0x000000110c117221 */ /* 0x004fca0000000000 */
[----:B------:R2:W-:Y:S04]  /*02f0*/  STG.E desc[UR12][R10.64+-0x18], R17 ;  /* 0xffffe8110a007986 */ /* 0x0005e8000c10190c */
[----:B------:R-:W3:Y:S04]  /*0300*/  LDG.E R12, desc[UR12][R6.64+-0x14] ;  /* 0xffffec0c060c7981 */ /* 0x000ee8000c1e1900 */
[----:B------:R-:W3:Y:S02]  /*0310*/  LDG.E R19, desc[UR12][R8.64+-0x14] ;  /* 0xffffec0c08137981 */ /* 0x000ee4000c1e1900 */
[----:B---3--:R-:W-:-:S05]  /*0320*/  FADD R19, R12, R19 ;  /* 0x000000130c137221 */ /* 0x008fca0000000000 */
[----:B------:R3:W-:Y:S04]  /*0330*/  STG.E desc[UR12][R10.64+-0x14], R19 ;  /* 0xffffec130a007986 */ /* 0x0007e8000c10190c */
[----:B------:R-:W4:Y:S04]  /*0340*/  LDG.E R12, desc[UR12][R6.64+-0x10] ;  /* 0xfffff00c060c7981 */ /* 0x000f28000c1e1900 */
[----:B0-----:R-:W4:Y:S02]  /*0350*/  LDG.E R13, desc[UR12][R8.64+-0x10] ;  /* 0xfffff00c080d7981 */ /* 0x001f24000c1e1900 */
[----:B----4-:R-:W-:-:S05]  /*0360*/  FADD R13, R12, R13 ;  /* 0x0000000d0c0d7221 */ /* 0x010fca0000000000 */
[----:B------:R0:W-:Y:S04]  /*0370*/  STG.E desc[UR12][R10.64+-0x10], R13 ;  /* 0xfffff00d0a007986 */ /* 0x0001e8000c10190c */
[----:B------:R-:W4:Y:S04]  /*0380*/  LDG.E R12, desc[UR12][R6.64+-0xc] ;  /* 0xfffff40c060c7981 */ /* 0x000f28000c1e1900 */
[----:B-1----:R-:W4:Y:S02]  /*0390*/  LDG.E R15, desc[UR12][R8.64+-0xc] ;  /* 0xfffff40c080f7981 */ /* 0x002f24000c1e1900 */
[----:B----4-:R-:W-:-:S05]  /*03a0*/  FADD R15, R12, R15 ;  /* 0x0000000f0c0f7221 */ /* 0x010fca0000000000 */
[----:B------:R1:W-:Y:S04]  /*03b0*/  STG.E desc[UR12][R10.64+-0xc], R15 ;  /* 0xfffff40f0a007986 */ /* 0x0003e8000c10190c */
[----:B------:R-:W4:Y:S04]  /*03c0*/  LDG.E R12, desc[UR12][R6.64+-0x8] ;  /* 0xfffff80c060c7981 */ /* 0x000f28000c1e1900 */
[----:B--2---:R-:W4:Y:S02]  /*03d0*/  LDG.E R17, desc[UR12][R8.64+-0x8] ;  /* 0xfffff80c08117981 */ /* 0x004f24000c1e1900 */
[----:B----4-:R-:W-:-:S05]  /*03e0*/  FADD R17, R12, R17 ;  /* 0x000000110c117221 */ /* 0x010fca0000000000 */
[----:B------:R2:W-:Y:S04]  /*03f0*/  STG.E desc[UR12][R10.64+-0x8], R17 ;  /* 0xfffff8110a007986 */ /* 0x0005e8000c10190c */
[----:B------:R-:W4:Y:S04]  /*0400*/  LDG.E R12, desc[UR12][R6.64+-0x4] ;  /* 0xfffffc0c060c7981 */ /* 0x000f28000c1e1900 */
[----:B---3--:R-:W4:Y:S02]  /*0410*/  LDG.E R19, desc[UR12][R8.64+-0x4] ;  /* 0xfffffc0c08137981 */ /* 0x008f24000c1e1900 */
[----:B----4-:R-:W-:-:S05]  /*0420*/  FADD R19, R12, R19 ;  /* 0x000000130c137221 */ /* 0x010fca0000000000 */
        /* <DEDUP_REMOVED lines=21> */
[----:B------:R-:W5:Y:S04]  /*0580*/  LDG.E R12, desc[UR12][R6.64+0x14] ;  /* 0x0000140c060c7981 */ /* 0x000f68000c1e1900 */
[----:B-1----:R-:W5:Y:S02]  /*0590*/  LDG.E R15, desc[UR12][R8.64+0x14] ;  /* 0x0000140c080f7981 */ /* 0x002f64000c1e1900 */
[----:B-----5:R-:W-:-:S05]  /*05a0*/  FADD R15, R12, R15 ;  /* 0x0000000f0c0f7221 */ /* 0x020fca0000000000 */
[----:B------:R4:W-:Y:S04]  /*05b0*/  STG.E desc[UR12][R10.64+0x14], R15 ;  /* 0x0000140f0a007986 */ /* 0x0009e8000c10190c */
[----:B------:R-:W5:Y:S04]  /*05c0*/  LDG.E R12, desc[UR12][R6.64+0x18] ;  /* 0x0000180c060c7981 */ /* 0x000f68000c1e1900 */
[----:B--2---:R-:W5:Y:S01]  /*05d0*/  LDG.E R17, desc[UR12][R8.64+0x18] ;  /* 0x0000180c08117981 */ /* 0x004f62000c1e1900 */
[----:B------:R-:W-:Y:S01]  /*05e0*/  IADD3 R4, PT, PT, R4, 0x10, RZ ;  /* 0x0000001004047810 */ /* 0x000fe20007ffe0ff */
[----:B-----5:R-:W-:-:S05]  /*05f0*/  FADD R17, R12, R17 ;  /* 0x000000110c117221 */ /* 0x020fca0000000000 */
[----:B------:R4:W-:Y:S04]  /*0600*/  STG.E desc[UR12][R10.64+0x18], R17 ;  /* 0x000018110a007986 */ /* 0x0009e8000c10190c */
[----:B------:R-:W2:Y:S04]  /*0610*/  LDG.E R12, desc[UR12][R6.64+0x1c] ;  /* 0x00001c0c060c7981 */ /* 0x000ea8000c1e1900 */
[----:B---3--:R-:W2:Y:S01]  /*0620*/  LDG.E R19, desc[UR12][R8.64+0x1c] ;  /* 0x00001c0c08137981 */ /* 0x008ea2000c1e1900 */
[----:B------:R-:W-:Y:S02]  /*0630*/  ISETP.NE.AND P1, PT, R4, RZ, PT ;  /* 0x000000ff0400720c */ /* 0x000fe40003f25270 */
[----:B------:R-:W-:Y:S01]  /*0640*/  IADD3 R2, PT, PT, R2, 0x10, RZ ;  /* 0x0000001002027810 */ /* 0x000fe20007ffe0ff */
[----:B--2---:R-:W-:-:S05]  /*0650*/  FADD R19, R12, R19 ;  /* 0x000000130c137221 */ /* 0x004fca0000000000 */
[----:B------:R4:W-:Y:S05]  /*0660*/  STG.E desc[UR12][R10.64+0x1c], R19 ;  /* 0x00001c130a007986 */ /* 0x0009ea000c10190c */
[----:B------:R-:W-:Y:S05]  /*0670*/  @P1 BRA `(.L_x_1) ;  /* 0xfffffff800cc1947 */ /* 0x000fea000383ffff */
.L_x_0:
[----:B0-----:R-:W-:Y:S05]  /*0680*/  @!P0 EXIT ;  /* 0x000000000000894d */ /* 0x001fea0003800000 */
[----:B------:R-:W-:Y:S02]  /*0690*/  ISETP.GE.U32.AND P0, PT, R14, 0x8, PT ;  /* 0x000000080e00780c */ /* 0x000fe40003f06070 */
[----:B------:R-:W-:-:S04]  /*06a0*/  LOP3.LUT R4, R5, 0x7, RZ, 0xc0, !PT ;  /* 0x0000000705047812 */ /* 0x000fc800078ec0ff */
[----:B------:R-:W-:-:S07]  /*06b0*/  ISETP.NE.AND P1, PT, R4, RZ, PT ;  /* 0x000000ff0400720c */ /* 0x000fce0003f25270 */
[----:B------:R-:W-:Y:S06]  /*06c0*/  @!P0 BRA `(.L_x_2) ;  /* 0x0000000000a08947 */ /* 0x000fec0003800000 */
[----:B------:R-:W0:Y:S01]  /*06d0*/  LDC.64 R6, c[0x0][0x380] ;  /* 0x0000e000ff067b82 */ /* 0x000e220000000a00 */
[----:B----4-:R-:W-:-:S07]  /*06e0*/  IADD3 R13, PT, PT, R0, R3, RZ ;  /* 0x00000003000d7210 */ /* 0x010fce0007ffe0ff */
[----:B------:R-:W1:Y:S08]  /*06f0*/  LDC.64 R8, c[0x0][0x388] ;  /* 0x0000e200ff087b82 */ /* 0x000e700000000a00 */
[----:B------:R-:W2:Y:S01]  /*0700*/  LDC.64 R10, c[0x0][0x390] ;  /* 0x0000e400ff0a7b82 */ /* 0x000ea20000000a00 */
[----:B0-----:R-:W-:-:S05]  /*0710*/  IMAD.WIDE R6, R13, 0x4, R6 ;  /* 0x000000040d067825 */ /* 0x001fca00078e0206 */
[----:B------:R-:W3:Y:S01]  /*0720*/  LDG.E R2, desc[UR12][R6.64] ;  /* 0x0000000c06027981 */ /* 0x000ee2000c1e1900 */
[----:B-1----:R-:W-:-:S05]  /*0730*/  IMAD.WIDE R8, R13, 0x4, R8 ;  /* 0x000000040d087825 */ /* 0x002fca00078e0208 */
[----:B------:R-:W3:Y:S01]  /*0740*/  LDG.E R15, desc[UR12][R8.64] ;  /* 0x0000000c080f7981 */ /* 0x000ee2000c1e1900 */
[----:B--2---:R-:W-:-:S04]  /*0750*/  IMAD.WIDE R10, R13, 0x4, R10 ;  /* 0x000000040d0a7825 */ /* 0x004fc800078e020a */
[----:B---3--:R-:W-:-:S05]  /*0760*/  FADD R15, R2, R15 ;  /* 0x0000000f020f7221 */ /* 0x008fca0000000000 */
        /* <DEDUP_REMOVED lines=25> */
[----:B------:R-:W2:Y:S04]  /*0900*/  LDG.E R2, desc[UR12][R6.64+0x1c] ;  /* 0x00001c0c06027981 */ /* 0x000ea8000c1e1900 */
[----:B---3--:R-:W2:Y:S01]  /*0910*/  LDG.E R19, desc[UR12][R8.64+0x1c] ;  /* 0x00001c0c08137981 */ /* 0x008ea2000c1e1900 */
[----:B------:R-:W-:Y:S01]  /*0920*/  IADD3 R3, PT, PT, R3, 0x8, RZ ;  /* 0x0000000803037810 */ /* 0x000fe20007ffe0ff */
[----:B--2---:R-:W-:-:S05]  /*0930*/  FADD R19, R2, R19 ;  /* 0x0000001302137221 */ /* 0x004fca0000000000 */
[----:B------:R0:W-:Y:S02]  /*0940*/  STG.E desc[UR12][R10.64+0x1c], R19 ;  /* 0x00001c130a007986 */ /* 0x0001e4000c10190c */
.L_x_2:
[----:B------:R-:W-:Y:S05]  /*0950*/  @!P1 EXIT ;  /* 0x000000000000994d */ /* 0x000fea0003800000 */
[----:B------:R-:W-:Y:S02]  /*0960*/  ISETP.GE.U32.AND P0, PT, R4, 0x4, PT ;  /* 0x000000040400780c */ /* 0x000fe40003f06070 */
[----:B------:R-:W-:-:S04]  /*0970*/  LOP3.LUT R2, R5, 0x3, RZ, 0xc0, !PT ;  /* 0x0000000305027812 */ /* 0x000fc800078ec0ff */
[----:B------:R-:W-:-:S07]  /*0980*/  ISETP.NE.AND P1, PT, R2, RZ, PT ;  /* 0x000000ff0200720c */ /* 0x000fce0003f25270 */
[----:B------:R-:W-:Y:S06]  /*0990*/  @!P0 BRA `(.L_x_3) ;  /* 0x0000000000608947 */ /* 0x000fec0003800000 */
[----:B------:R-:W1:Y:S01]  /*09a0*/  LDC.64 R4, c[0x0][0x380] ;  /* 0x0000e000ff047b82 */ /* 0x000e620000000a00 */
[----:B0---4-:R-:W-:-:S07]  /*09b0*/  IADD3 R13, PT, PT, R0, R3, RZ ;  /* 0x00000003000d7210 */ /* 0x011fce0007ffe0ff */
[----:B------:R-:W0:Y:S08]  /*09c0*/  LDC.64 R6, c[0x0][0x388] ;  /* 0x0000e200ff067b82 */ /* 0x000e300000000a00 */
[----:B------:R-:W2:Y:S01]  /*09d0*/  LDC.64 R8, c[0x0][0x390] ;  /* 0x0000e400ff087b82 */ /* 0x000ea20000000a00 */
[----:B-1----:R-:W-:-:S05]  /*09e0*/  IMAD.WIDE R4, R13, 0x4, R4 ;  /* 0x000000040d047825 */ /* 0x002fca00078e0204 */
[----:B------:R-:W3:Y:S01]  /*09f0*/  LDG.E R10, desc[UR12][R4.64] ;  /* 0x0000000c040a7981 */ /* 0x000ee2000c1e1900 */
[----:B0-----:R-:W-:-:S05]  /*0a00*/  IMAD.WIDE R6, R13, 0x4, R6 ;  /* 0x000000040d067825 */ /* 0x001fca00078e0206 */
        /* <DEDUP_REMOVED lines=12> */
[----:B------:R-:W2:Y:S04]  /*0ad0*/  LDG.E R10, desc[UR12][R4.64+0xc] ;  /* 0x00000c0c040a7981 */ /* 0x000ea8000c1e1900 */
[----:B------:R-:W2:Y:S01]  /*0ae0*/  LDG.E R17, desc[UR12][R6.64+0xc] ;  /* 0x00000c0c06117981 */ /* 0x000ea2000c1e1900 */
[----:B------:R-:W-:Y:S01]  /*0af0*/  IADD3 R3, PT, PT, R3, 0x4, RZ ;  /* 0x0000000403037810 */ /* 0x000fe20007ffe0ff */
[----:B--2---:R-:W-:-:S05]  /*0b00*/  FADD R17, R10, R17 ;  /* 0x000000110a117221 */ /* 0x004fca0000000000 */
[----:B------:R1:W-:Y:S02]  /*0b10*/  STG.E desc[UR12][R8.64+0xc], R17 ;  /* 0x00000c1108007986 */ /* 0x0003e4000c10190c */
.L_x_3:
[----:B------:R-:W-:Y:S05]  /*0b20*/  @!P1 EXIT ;  /* 0x000000000000994d */ /* 0x000fea0003800000 */
[----:B-1----:R-:W1:Y:S01]  /*0b30*/  LDC.64 R8, c[0x0][0x390] ;  /* 0x0000e400ff087b82 */ /* 0x002e620000000a00 */
[----:B0---4-:R-:W-:Y:S02]  /*0b40*/  IADD3 R15, PT, PT, R0, R3, RZ ;  /* 0x00000003000f7210 */ /* 0x011fe40007ffe0ff */
[----:B------:R-:W-:-:S05]  /*0b50*/  IADD3 R0, PT, PT, -R2, RZ, RZ ;  /* 0x000000ff02007210 */ /* 0x000fca0007ffe1ff */
[----:B------:R-:W0:Y:S08]  /*0b60*/  LDC.64 R12, c[0x0][0x380] ;  /* 0x0000e000ff0c7b82 */ /* 0x000e300000000a00 */
[----:B------:R-:W2:Y:S02]  /*0b70*/  LDC.64 R10, c[0x0][0x388] ;  /* 0x0000e200ff0a7b82 */ /* 0x000ea40000000a00 */
.L_x_4:
[----:B--2---:R-:W-:-:S04]  /*0b80*/  IMAD.WIDE R4, R15, 0x4, R10 ;  /* 0x000000040f047825 */ /* 0x004fc800078e020a */
[C---:B0-----:R-:W-:Y:S02]  /*0b90*/  IMAD.WIDE R6, R15.reuse, 0x4, R12 ;  /* 0x000000040f067825 */ /* 0x041fe400078e020c */
[----:B------:R-:W2:Y:S04]  /*0ba0*/  LDG.E R5, desc[UR12][R4.64] ;  /* 0x0000000c04057981 */ /* 0x000ea8000c1e1900 */
[----:B------:R-:W2:Y:S01]  /*0bb0*/  LDG.E R6, desc[UR12][R6.64] ;  /* 0x0000000c06067981 */ /* 0x000ea2000c1e1900 */
[----:B------:R-:W-:Y:S01]  /*0bc0*/  IADD3 R0, PT, PT, R0, 0x1, RZ ;  /* 0x0000000100007810 */ /* 0x000fe20007ffe0ff */
[C---:B-1-3--:R-:W-:Y:S01]  /*0bd0*/  IMAD.WIDE R2, R15.reuse, 0x4, R8 ;  /* 0x000000040f027825 */ /* 0x04afe200078e0208 */
[----:B------:R-:W-:Y:S02]  /*0be0*/  IADD3 R15, PT, PT, R15, 0x1, RZ ;  /* 0x000000010f0f7810 */ /* 0x000fe40007ffe0ff */
[----:B------:R-:W-:Y:S01]  /*0bf0*/  ISETP.NE.AND P0, PT, R0, RZ, PT ;  /* 0x000000ff0000720c */ /* 0x000fe20003f05270 */
[----:B--2---:R-:W-:-:S05]  /*0c00*/  FADD R17, R6, R5 ;  /* 0x0000000506117221 */ /* 0x004fca0000000000 */
[----:B------:R3:W-:Y:S07]  /*0c10*/  STG.E desc[UR12][R2.64], R17 ;  /* 0x0000001102007986 */ /* 0x0007ee000c10190c */
[----:B------:R-:W-:Y:S05]  /*0c20*/  @P0 BRA `(.L_x_4) ;  /* 0xfffffffc00d40947 */ /* 0x000fea000383ffff */
[----:B------:R-:W-:Y:S05]  /*0c30*/  EXIT ;  /* 0x000000000000794d */ /* 0x000fea0003800000 */
.L_x_5:
[----:B------:R-:W-:-:S00]  /*0c40*/  BRA `(.L_x_5) ;  /* 0xfffffffc00fc7947 */ /* 0x000fc0000383ffff */
[----:B------:R-:W-:-:S00]  /*0c50*/  NOP ;  /* 0x0000000000007918 */ /* 0x000fc00000000000 */
        /* <DEDUP_REMOVED lines=10> */
.L_x_6:


//--------------------- .nv.shared.reserved.0     --------------------------
	.section	.nv.shared.reserved.0,"aw",@nobits
	.weak		__nv_reservedSMEM_offset_0_alias
	.size		__nv_reservedSMEM_offset_0_alias, 0, 64
	.other		__nv_reservedSMEM_offset_0_alias,@"STO_CUDA_RESERVED_SHARED STV_DEFAULT"
__nv_reservedSMEM_offset_0_alias:
	.zero		0
	.zero		64


//--------------------- .nv.constant0._Z6MatAddPfS_S_ii --------------------------
	.section	.nv.constant0._Z6MatAddPfS_S_ii,"a",@progbits
	.sectionflags	@""
	.align	4
.nv.constant0._Z6MatAddPfS_S_ii:
	.zero		928


//--------------------- SYMBOLS --------------------------

	.type		.nv.reservedSmem.offset0,@object
	.size		.nv.reservedSmem.offset0,0x4
